	.headerflags	@"EF_CUDA_TEXMODE_UNIFIED EF_CUDA_64BIT_ADDRESS EF_CUDA_ACCELERATORS EF_CUDA_SM90 EF_CUDA_VIRTUAL_SM(EF_CUDA_SM90)"
	.elftype	@"ET_EXEC"


//--------------------- .nv.info                  --------------------------
	.section	.nv.info,"",@"SHT_CUDA_INFO"
	.align	4


	//----- nvinfo : EIATTR_REGCOUNT
	.align		4
        /*0000*/ 	.byte	0x04, 0x2f
        /*0002*/ 	.short	(.L_1 - .L_0)
	.align		4
.L_0:
        /*0004*/ 	.word	index@(triton_poi_fused_clone_4)
        /*0008*/ 	.word	0x0000001d


	//----- nvinfo : EIATTR_MIN_STACK_SIZE
	.align		4
.L_1:
        /*000c*/ 	.byte	0x04, 0x12
        /*000e*/ 	.short	(.L_3 - .L_2)
	.align		4
.L_2:
        /*0010*/ 	.word	index@(triton_poi_fused_clone_4)
        /*0014*/ 	.word	0x00000000


	//----- nvinfo : EIATTR_FRAME_SIZE
	.align		4
.L_3:
        /*0018*/ 	.byte	0x04, 0x11
        /*001a*/ 	.short	(.L_5 - .L_4)
	.align		4
.L_4:
        /*001c*/ 	.word	index@(triton_poi_fused_clone_4)
        /*0020*/ 	.word	0x00000000


	//----- nvinfo : EIATTR_MIN_STACK_SIZE
	.align		4
.L_5:
        /*0024*/ 	.byte	0x04, 0x12
        /*0026*/ 	.short	(.L_7 - .L_6)
	.align		4
.L_6:
        /*0028*/ 	.word	index@(triton_poi_fused_clone_4)
        /*002c*/ 	.word	0x00000000
.L_7:


//--------------------- .nv.info.triton_poi_fused_clone_4 --------------------------
	.section	.nv.info.triton_poi_fused_clone_4,"",@"SHT_CUDA_INFO"
	.sectionflags	@""
	.align	4


	//----- nvinfo : EIATTR_CUDA_API_VERSION
	.align		4
        /*0000*/ 	.byte	0x04, 0x37
        /*0002*/ 	.short	(.L_9 - .L_8)
.L_8:
        /*0004*/ 	.word	0x0000007c


	//----- nvinfo : EIATTR_KPARAM_INFO
	.align		4
.L_9:
        /*0008*/ 	.byte	0x04, 0x17
        /*000a*/ 	.short	(.L_11 - .L_10)
.L_10:
        /*000c*/ 	.word	0x00000000
        /*0010*/ 	.short	0x0004
        /*0012*/ 	.short	0x001c
        /*0014*/ 	.byte	0x00, 0xf0, 0x11, 0x00


	//----- nvinfo : EIATTR_KPARAM_INFO
	.align		4
.L_11:
        /*0018*/ 	.byte	0x04, 0x17
        /*001a*/ 	.short	(.L_13 - .L_12)
.L_12:
        /*001c*/ 	.word	0x00000000
        /*0020*/ 	.short	0x0003
        /*0022*/ 	.short	0x0018
        /*0024*/ 	.byte	0x00, 0xf0, 0x11, 0x00


	//----- nvinfo : EIATTR_KPARAM_INFO
	.align		4
.L_13:
        /*0028*/ 	.byte	0x04, 0x17
        /*002a*/ 	.short	(.L_15 - .L_14)
.L_14:
        /*002c*/ 	.word	0x00000000
        /*0030*/ 	.short	0x0002
        /*0032*/ 	.short	0x0010
        /*0034*/ 	.byte	0x00, 0xf4, 0x21, 0x00


	//----- nvinfo : EIATTR_KPARAM_INFO
	.align		4
.L_15:
        /*0038*/ 	.byte	0x04, 0x17
        /*003a*/ 	.short	(.L_17 - .L_16)
.L_16:
        /*003c*/ 	.word	0x00000000
        /*0040*/ 	.short	0x0001
        /*0042*/ 	.short	0x0008
        /*0044*/ 	.byte	0x00, 0xf4, 0x21, 0x00


	//----- nvinfo : EIATTR_KPARAM_INFO
	.align		4
.L_17:
        /*0048*/ 	.byte	0x04, 0x17
        /*004a*/ 	.short	(.L_19 - .L_18)
.L_18:
        /*004c*/ 	.word	0x00000000
        /*0050*/ 	.short	0x0000
        /*0052*/ 	.short	0x0000
        /*0054*/ 	.byte	0x00, 0xf4, 0x21, 0x00


	//----- nvinfo : EIATTR_SPARSE_MMA_MASK
	.align		4
.L_19:
        /*0058*/ 	.byte	0x03, 0x50
        /*005a*/ 	.short	0x0000


	//----- nvinfo : EIATTR_MAXREG_COUNT
	.align		4
        /*005c*/ 	.byte	0x03, 0x1b
        /*005e*/ 	.short	0x00ff


	//----- nvinfo : EIATTR_EXIT_INSTR_OFFSETS
	.align		4
        /*0060*/ 	.byte	0x04, 0x1c
        /*0062*/ 	.short	(.L_21 - .L_20)


	//   ....[0]....
.L_20:
        /*0064*/ 	.word	0x000005e0


	//   ....[1]....
        /*0068*/ 	.word	0x00000660


	//----- nvinfo : EIATTR_REQNTID
	.align		4
.L_21:
        /*006c*/ 	.byte	0x04, 0x10
        /*006e*/ 	.short	(.L_23 - .L_22)
.L_22:
        /*0070*/ 	.word	0x00000080
        /*0074*/ 	.word	0x00000001
        /*0078*/ 	.word	0x00000001


	//----- nvinfo : EIATTR_CBANK_PARAM_SIZE
	.align		4
.L_23:
        /*007c*/ 	.byte	0x03, 0x19
        /*007e*/ 	.short	0x0020


	//----- nvinfo : EIATTR_PARAM_CBANK
	.align		4
        /*0080*/ 	.byte	0x04, 0x0a
        /*0082*/ 	.short	(.L_25 - .L_24)
	.align		4
.L_24:
        /*0084*/ 	.word	index@(.nv.constant0.triton_poi_fused_clone_4)
        /*0088*/ 	.short	0x0210
        /*008a*/ 	.short	0x0020


	//----- nvinfo : EIATTR_SW_WAR
	.align		4
.L_25:
        /*008c*/ 	.byte	0x04, 0x36
        /*008e*/ 	.short	(.L_27 - .L_26)
.L_26:
        /*0090*/ 	.word	0x00000008
.L_27:


//--------------------- .nv.callgraph             --------------------------
	.section	.nv.callgraph,"",@"SHT_CUDA_CALLGRAPH"
	.align	4
	.sectionentsize	8
	.align		4
        /*0000*/ 	.word	0x00000000
	.align		4
        /*0004*/ 	.word	0xffffffff
	.align		4
        /*0008*/ 	.word	0x00000000
	.align		4
        /*000c*/ 	.word	0xfffffffe
	.align		4
        /*0010*/ 	.word	0x00000000
	.align		4
        /*0014*/ 	.word	0xfffffffd
	.align		4
        /*0018*/ 	.word	0x00000000
	.align		4
        /*001c*/ 	.word	0xfffffffc


//--------------------- .text.triton_poi_fused_clone_4 --------------------------
	.section	.text.triton_poi_fused_clone_4,"ax",@progbits
	.sectionflags	@"SHF_BARRIERS=1"
	.align	128
        .global         triton_poi_fused_clone_4
        .type           triton_poi_fused_clone_4,@function
        .size           triton_poi_fused_clone_4,(.L_x_1 - triton_poi_fused_clone_4)
        .other          triton_poi_fused_clone_4,@"STO_CUDA_ENTRY STV_DEFAULT"
triton_poi_fused_clone_4:
.text.triton_poi_fused_clone_4:
[----:B------:R-:W0:Y:S01]  /*0000*/  LDC R1, c[0x0][0x28] ;  /* 0x00000a00ff017b82 */ /* 0x000e220000000800 */
[----:B------:R-:W1:Y:S07]  /*0010*/  S2R R17, SR_CTAID.Y ;  /* 0x0000000000117919 */ /* 0x000e6e0000002600 */
[----:B------:R-:W2:Y:S01]  /*0020*/  LDC.64 R4, c[0x0][0x210] ;  /* 0x00008400ff047b82 */ /* 0x000ea20000000a00 */
[----:B------:R-:W-:Y:S02]  /*0030*/  CS2R R10, SRZ ;  /* 0x00000000000a7805 */ /* 0x000fe4000001ff00 */
[----:B------:R-:W-:Y:S01]  /*0040*/  CS2R R12, SRZ ;  /* 0x00000000000c7805 */ /* 0x000fe2000001ff00 */
[----:B------:R-:W3:Y:S01]  /*0050*/  S2R R0, SR_TID.X ;  /* 0x0000000000007919 */ /* 0x000ee20000002100 */
[----:B------:R-:W-:Y:S01]  /*0060*/  CS2R R14, SRZ ;  /* 0x00000000000e7805 */ /* 0x000fe2000001ff00 */
[----:B------:R-:W-:Y:S01]  /*0070*/  ULDC.64 UR6, c[0x0][0x208] ;  /* 0x0000820000067ab9 */ /* 0x000fe20000000a00 */
[----:B------:R-:W4:Y:S01]  /*0080*/  S2R R3, SR_CTAID.X ;  /* 0x0000000000037919 */ /* 0x000f220000002500 */
[----:B-1----:R-:W-:-:S02]  /*0090*/  IMAD.SHL.U32 R17, R17, 0x10, RZ ;  /* 0x0000001011117824 */ /* 0x002fc400078e00ff */
[----:B---3--:R-:W-:Y:S01]  /*00a0*/  IMAD.SHL.U32 R2, R0, 0x4, RZ ;  /* 0x0000000400027824 */ /* 0x008fe200078e00ff */
[----:B------:R-:W-:Y:S01]  /*00b0*/  SHF.R.U32.HI R16, RZ, 0x2, R0 ;  /* 0x00000002ff107819 */ /* 0x000fe20000011600 */
[----:B----4-:R-:W-:-:S03]  /*00c0*/  IMAD.SHL.U32 R3, R3, 0x40, RZ ;  /* 0x0000004003037824 */ /* 0x010fc600078e00ff */
[----:B------:R-:W-:Y:S02]  /*00d0*/  LOP3.LUT R6, R17, 0xc, R2, 0xf8, !PT ;  /* 0x0000000c11067812 */ /* 0x000fe400078ef802 */
[----:B------:R-:W-:Y:S02]  /*00e0*/  SGXT.U32 R16, R16, 0x5 ;  /* 0x000000051010781a */ /* 0x000fe40000000000 */
[----:B------:R-:W-:Y:S02]  /*00f0*/  ISETP.GE.AND P2, PT, R6, 0x10, PT ;  /* 0x000000100600780c */ /* 0x000fe40003f46270 */
[----:B------:R-:W-:Y:S02]  /*0100*/  SHF.R.U32.HI R7, RZ, 0x2, R6 ;  /* 0x00000002ff077819 */ /* 0x000fe40000011606 */
[----:B------:R-:W-:Y:S02]  /*0110*/  LOP3.LUT R6, R3, R16, RZ, 0xfc, !PT ;  /* 0x0000001003067212 */ /* 0x000fe400078efcff */
[----:B------:R-:W-:-:S02]  /*0120*/  LOP3.LUT R8, R3, 0x20, R16, 0xfe, !PT ;  /* 0x0000002003087812 */ /* 0x000fc400078efe10 */
[----:B------:R-:W-:Y:S01]  /*0130*/  ISETP.LT.AND P0, PT, R6, 0x40, !P2 ;  /* 0x000000400600780c */ /* 0x000fe20005701270 */
[----:B------:R-:W-:Y:S01]  /*0140*/  IMAD R7, R7, 0x40, R6 ;  /* 0x0000004007077824 */ /* 0x000fe200078e0206 */
[----:B------:R-:W-:Y:S02]  /*0150*/  ISETP.LT.AND P1, PT, R8, 0x40, !P2 ;  /* 0x000000400800780c */ /* 0x000fe40005721270 */
[----:B------:R-:W-:Y:S01]  /*0160*/  CS2R R8, SRZ ;  /* 0x0000000000087805 */ /* 0x000fe2000001ff00 */
[----:B------:R-:W1:Y:S01]  /*0170*/  @!P2 LDC.64 R18, c[0x0][0x218] ;  /* 0x00008600ff12ab82 */ /* 0x000e620000000a00 */
[----:B------:R-:W-:-:S04]  /*0180*/  IMAD R7, R7, 0xc, RZ ;  /* 0x0000000c07077824 */ /* 0x000fc800078e02ff */
[C---:B------:R-:W-:Y:S02]  /*0190*/  VIADD R21, R7.reuse, 0x4 ;  /* 0x0000000407157836 */ /* 0x040fe40000000000 */
[----:B------:R-:W-:Y:S01]  /*01a0*/  VIADD R23, R7, 0x184 ;  /* 0x0000018407177836 */ /* 0x000fe20000000000 */
[----:B------:R-:W-:Y:S01]  /*01b0*/  CS2R R6, SRZ ;  /* 0x0000000000067805 */ /* 0x000fe2000001ff00 */
[----:B--2---:R-:W-:-:S04]  /*01c0*/  IMAD.WIDE R20, R21, 0x4, R4 ;  /* 0x0000000415147825 */ /* 0x004fc800078e0204 */
[----:B------:R-:W-:Y:S01]  /*01d0*/  IMAD.WIDE R22, R23, 0x4, R4 ;  /* 0x0000000417167825 */ /* 0x000fe200078e0204 */
[----:B------:R-:W-:-:S04]  /*01e0*/  CS2R R4, SRZ ;  /* 0x0000000000047805 */ /* 0x000fc8000001ff00 */
[----:B------:R-:W2:Y:S04]  /*01f0*/  @P1 LDG.E.EL.128 R12, desc[UR6][R22.64] ;  /* 0x00000006160c1981 */ /* 0x000ea8000c2e1d00 */
[----:B------:R3:W4:Y:S04]  /*0200*/  @P0 LDG.E.EL.128 R4, desc[UR6][R20.64] ;  /* 0x0000000614040981 */ /* 0x000728000c2e1d00 */
[----:B-1----:R1:W4:Y:S01]  /*0210*/  @!P2 LDG.E.EL.128 R8, desc[UR6][R18.64+0x10] ;  /* 0x000010061208a981 */ /* 0x002322000c2e1d00 */
[----:B------:R-:W5:Y:S01]  /*0220*/  S2UR UR5, SR_CgaCtaId ;  /* 0x00000000000579c3 */ /* 0x000f620000008800 */
[----:B------:R-:W-:Y:S01]  /*0230*/  IMAD.SHL.U32 R24, R0, 0x100, RZ ;  /* 0x0000010000187824 */ /* 0x000fe200078e00ff */
[----:B------:R-:W-:-:S04]  /*0240*/  UMOV UR4, 0x400 ;  /* 0x0000040000047882 */ /* 0x000fc80000000000 */
[----:B------:R-:W-:-:S04]  /*0250*/  LOP3.LUT R25, R24, 0x300, RZ, 0xc0, !PT ;  /* 0x0000030018197812 */ /* 0x000fc800078ec0ff */
[C---:B------:R-:W-:Y:S02]  /*0260*/  LOP3.LUT R24, R25.reuse, R16, RZ, 0xfc, !PT ;  /* 0x0000001019187212 */ /* 0x040fe400078efcff */
[C---:B------:R-:W-:Y:S02]  /*0270*/  LOP3.LUT R16, R25.reuse, 0x40, RZ, 0xfc, !PT ;  /* 0x0000004019107812 */ /* 0x040fe400078efcff */
[C---:B------:R-:W-:Y:S02]  /*0280*/  LOP3.LUT R26, R25.reuse, 0x80, RZ, 0xfc, !PT ;  /* 0x00000080191a7812 */ /* 0x040fe400078efcff */
[----:B---3--:R-:W-:Y:S01]  /*0290*/  LOP3.LUT R20, R25, 0xc0, RZ, 0xfc, !PT ;  /* 0x000000c019147812 */ /* 0x008fe200078efcff */
[----:B0----5:R-:W-:-:S06]  /*02a0*/  UPRMT UR4, UR5, 0x654, UR4 ;  /* 0x0000065405047896 */ /* 0x021fcc0008000004 */
[----:B-1----:R-:W-:Y:S02]  /*02b0*/  LEA.HI R19, R16, UR4, RZ, 0x1c ;  /* 0x0000000410137c11 */ /* 0x002fe4000f8fe0ff */
[----:B------:R-:W-:Y:S02]  /*02c0*/  LEA.HI R21, R26, UR4, RZ, 0x1c ;  /* 0x000000041a157c11 */ /* 0x000fe4000f8fe0ff */
[----:B------:R-:W-:Y:S02]  /*02d0*/  LEA.HI R25, R25, UR4, RZ, 0x1c ;  /* 0x0000000419197c11 */ /* 0x000fe4000f8fe0ff */
[----:B------:R-:W-:Y:S01]  /*02e0*/  LEA.HI R23, R20, UR4, RZ, 0x1c ;  /* 0x0000000414177c11 */ /* 0x000fe2000f8fe0ff */
[C---:B------:R-:W-:Y:S02]  /*02f0*/  IMAD R16, R24.reuse, 0x4, R19 ;  /* 0x0000000418107824 */ /* 0x040fe400078e0213 */
[C---:B------:R-:W-:Y:S02]  /*0300*/  IMAD R19, R24.reuse, 0x4, R21 ;  /* 0x0000000418137824 */ /* 0x040fe400078e0215 */
[----:B------:R-:W-:-:S02]  /*0310*/  IMAD R20, R24, 0x4, R25 ;  /* 0x0000000418147824 */ /* 0x000fc400078e0219 */
[----:B------:R-:W-:Y:S02]  /*0320*/  IMAD R18, R24, 0x4, R23 ;  /* 0x0000000418127824 */ /* 0x000fe400078e0217 */
[C---:B----4-:R-:W-:Y:S01]  /*0330*/  FADD R21, R8.reuse, R4 ;  /* 0x0000000408157221 */ /* 0x050fe20000000000 */
[----:B--2---:R-:W-:Y:S01]  /*0340*/  FADD R23, R8, R12 ;  /* 0x0000000c08177221 */ /* 0x004fe20000000000 */
[C---:B------:R-:W-:Y:S01]  /*0350*/  FADD R5, R9.reuse, R5 ;  /* 0x0000000509057221 */ /* 0x040fe20000000000 */
[----:B------:R-:W-:Y:S01]  /*0360*/  FADD R13, R9, R13 ;  /* 0x0000000d090d7221 */ /* 0x000fe20000000000 */
[C---:B------:R-:W-:Y:S01]  /*0370*/  FADD R8, R10.reuse, R6 ;  /* 0x000000060a087221 */ /* 0x040fe20000000000 */
[C---:B------:R-:W-:Y:S01]  /*0380*/  FADD R9, R11.reuse, R7 ;  /* 0x000000070b097221 */ /* 0x040fe20000000000 */
[----:B------:R-:W-:Y:S01]  /*0390*/  STS [R20], R21 ;  /* 0x0000001514007388 */ /* 0x000fe20000000800 */
[----:B------:R-:W-:Y:S01]  /*03a0*/  FADD R14, R10, R14 ;  /* 0x0000000e0a0e7221 */ /* 0x000fe20000000000 */
[----:B------:R-:W-:-:S02]  /*03b0*/  FADD R15, R11, R15 ;  /* 0x0000000f0b0f7221 */ /* 0x000fc40000000000 */
[----:B------:R-:W-:Y:S04]  /*03c0*/  STS [R16+0x100], R5 ;  /* 0x0001000510007388 */ /* 0x000fe80000000800 */
[----:B------:R-:W-:Y:S04]  /*03d0*/  STS [R19+0x200], R8 ;  /* 0x0002000813007388 */ /* 0x000fe80000000800 */
[----:B------:R0:W-:Y:S04]  /*03e0*/  STS [R18+0x300], R9 ;  /* 0x0003000912007388 */ /* 0x0001e80000000800 */
[----:B------:R-:W-:Y:S04]  /*03f0*/  STS [R20+0x80], R23 ;  /* 0x0000801714007388 */ /* 0x000fe80000000800 */
[----:B------:R1:W-:Y:S01]  /*0400*/  STS [R16+0x180], R13 ;  /* 0x0001800d10007388 */ /* 0x0003e20000000800 */
[----:B------:R-:W-:Y:S01]  /*0410*/  SHF.R.U32.HI R4, RZ, 0x2, R0 ;  /* 0x00000002ff047819 */ /* 0x000fe20000011600 */
[----:B0-----:R-:W0:Y:S02]  /*0420*/  LDC.64 R8, c[0x0][0x220] ;  /* 0x00008800ff087b82 */ /* 0x001e240000000a00 */
[----:B------:R-:W-:Y:S04]  /*0430*/  STS [R19+0x280], R14 ;  /* 0x0002800e13007388 */ /* 0x000fe80000000800 */
[----:B------:R-:W-:Y:S01]  /*0440*/  STS [R18+0x380], R15 ;  /* 0x0003800f12007388 */ /* 0x000fe20000000800 */
[----:B------:R-:W-:-:S02]  /*0450*/  LOP3.LUT R4, R4, 0x1c, RZ, 0xc0, !PT ;  /* 0x0000001c04047812 */ /* 0x000fc400078ec0ff */
[----:B------:R-:W-:-:S03]  /*0460*/  LOP3.LUT R10, R2, 0x1fc, RZ, 0xc0, !PT ;  /* 0x000001fc020a7812 */ /* 0x000fc600078ec0ff */
[----:B------:R-:W-:-:S04]  /*0470*/  VIADD R7, R4, UR4 ;  /* 0x0000000404077c36 */ /* 0x000fc80008000000 */
[----:B------:R-:W-:Y:S01]  /*0480*/  IMAD R22, R10, 0x4, R7 ;  /* 0x000000040a167824 */ /* 0x000fe200078e0207 */
[----:B------:R-:W-:Y:S01]  /*0490*/  BAR.SYNC.DEFER_BLOCKING 0x0 ;  /* 0x0000000000007b1d */ /* 0x000fe20000010000 */
[----:B------:R-:W-:-:S04]  /*04a0*/  SHF.R.U32.HI R0, RZ, 0x4, R0 ;  /* 0x00000004ff007819 */ /* 0x000fc80000011600 */
[----:B------:R-:W-:Y:S01]  /*04b0*/  SGXT.U32 R0, R0, 0x3 ;  /* 0x000000030000781a */ /* 0x000fe20000000000 */
[----:B------:R-:W-:Y:S04]  /*04c0*/  LDS R4, [R22] ;  /* 0x0000000016047984 */ /* 0x000fe80000000800 */
[----:B------:R-:W-:Y:S04]  /*04d0*/  LDS R5, [R22+0x4] ;  /* 0x0000040016057984 */ /* 0x000fe80000000800 */
[----:B------:R-:W-:Y:S04]  /*04e0*/  LDS R6, [R22+0x8] ;  /* 0x0000080016067984 */ /* 0x000fe80000000800 */
[----:B------:R-:W2:Y:S01]  /*04f0*/  LDS R7, [R22+0xc] ;  /* 0x00000c0016077984 */ /* 0x000ea20000000800 */
[----:B------:R-:W-:-:S02]  /*0500*/  LOP3.LUT R12, R3, 0x3c, R2, 0xf8, !PT ;  /* 0x0000003c030c7812 */ /* 0x000fc400078ef802 */
[----:B------:R-:W-:Y:S02]  /*0510*/  LOP3.LUT R0, R17, R0, RZ, 0xfc, !PT ;  /* 0x0000000011007212 */ /* 0x000fe400078efcff */
[----:B------:R-:W-:Y:S02]  /*0520*/  ISETP.GE.AND P0, PT, R12, 0x40, PT ;  /* 0x000000400c00780c */ /* 0x000fe40003f06270 */
[----:B------:R-:W-:Y:S02]  /*0530*/  LOP3.LUT R11, R0, 0x8, RZ, 0xfc, !PT ;  /* 0x00000008000b7812 */ /* 0x000fe400078efcff */
[----:B------:R-:W-:Y:S02]  /*0540*/  LOP3.LUT R2, R10, 0x200, RZ, 0xfc, !PT ;  /* 0x000002000a027812 */ /* 0x000fe400078efcff */
[C---:B------:R-:W-:Y:S02]  /*0550*/  ISETP.LT.AND P1, PT, R0.reuse, 0x10, !P0 ;  /* 0x000000100000780c */ /* 0x040fe40004721270 */
[----:B------:R-:W-:Y:S01]  /*0560*/  ISETP.LT.AND P0, PT, R11, 0x10, !P0 ;  /* 0x000000100b00780c */ /* 0x000fe20004701270 */
[----:B------:R-:W-:Y:S01]  /*0570*/  IMAD R3, R0, 0x40, R12 ;  /* 0x0000004000037824 */ /* 0x000fe200078e020c */
[----:B------:R-:W-:-:S04]  /*0580*/  SHF.R.U32.HI R2, RZ, 0x4, R2 ;  /* 0x00000004ff027819 */ /* 0x000fc80000011602 */
[----:B------:R-:W-:Y:S01]  /*0590*/  LOP3.LUT R0, R2, 0x3c, RZ, 0xc0, !PT ;  /* 0x0000003c02007812 */ /* 0x000fe200078ec0ff */
[----:B0-----:R-:W-:-:S04]  /*05a0*/  IMAD.WIDE R2, R3, 0x4, R8 ;  /* 0x0000000403027825 */ /* 0x001fc800078e0208 */
[----:B-1----:R-:W-:-:S04]  /*05b0*/  VIADD R13, R0, UR4 ;  /* 0x00000004000d7c36 */ /* 0x002fc80008000000 */
[----:B------:R-:W-:Y:S01]  /*05c0*/  IMAD R13, R10, 0x4, R13 ;  /* 0x000000040a0d7824 */ /* 0x000fe200078e020d */
[----:B--2---:R0:W-:Y:S02]  /*05d0*/  @P1 STG.E.128 desc[UR6][R2.64], R4 ;  /* 0x0000000402001986 */ /* 0x0041e4000c101d06 */
[----:B0-----:R-:W-:Y:S05]  /*05e0*/  @!P0 EXIT ;  /* 0x000000000000894d */ /* 0x001fea0003800000 */
[----:B0-----:R-:W-:Y:S01]  /*05f0*/  LDS R4, [R13+0x800] ;  /* 0x000800000d047984 */ /* 0x001fe20000000800 */
[----:B------:R-:W-:-:S03]  /*0600*/  IMAD R11, R11, 0x40, R12 ;  /* 0x000000400b0b7824 */ /* 0x000fc600078e020c */
[----:B------:R-:W-:Y:S01]  /*0610*/  LDS R5, [R13+0x804] ;  /* 0x000804000d057984 */ /* 0x000fe20000000800 */
[----:B------:R-:W-:-:S03]  /*0620*/  IMAD.WIDE R8, R11, 0x4, R8 ;  /* 0x000000040b087825 */ /* 0x000fc600078e0208 */
[----:B------:R-:W-:Y:S04]  /*0630*/  LDS R6, [R13+0x808] ;  /* 0x000808000d067984 */ /* 0x000fe80000000800 */
[----:B------:R-:W0:Y:S04]  /*0640*/  LDS R7, [R13+0x80c] ;  /* 0x00080c000d077984 */ /* 0x000e280000000800 */
[----:B0-----:R-:W-:Y:S01]  /*0650*/  STG.E.128 desc[UR6][R8.64], R4 ;  /* 0x0000000408007986 */ /* 0x001fe2000c101d06 */
[----:B------:R-:W-:Y:S05]  /*0660*/  EXIT ;  /* 0x000000000000794d */ /* 0x000fea0003800000 */
.L_x_0:
[----:B------:R-:W-:-:S00]  /*0670*/  BRA `(.L_x_0) ;  /* 0xfffffffc00fc7947 */ /* 0x000fc0000383ffff */
[----:B------:R-:W-:-:S00]  /*0680*/  NOP ;  /* 0x0000000000007918 */ /* 0x000fc00000000000 */
[----:B------:R-:W-:-:S00]  /*0690*/  NOP ;  /* 0x0000000000007918 */ /* 0x000fc00000000000 */
[----:B------:R-:W-:-:S00]  /*06a0*/  NOP ;  /* 0x0000000000007918 */ /* 0x000fc00000000000 */
[----:B------:R-:W-:-:S00]  /*06b0*/  NOP ;  /* 0x0000000000007918 */ /* 0x000fc00000000000 */
[----:B------:R-:W-:-:S00]  /*06c0*/  NOP ;  /* 0x0000000000007918 */ /* 0x000fc00000000000 */
[----:B------:R-:W-:-:S00]  /*06d0*/  NOP ;  /* 0x0000000000007918 */ /* 0x000fc00000000000 */
[----:B------:R-:W-:-:S00]  /*06e0*/  NOP ;  /* 0x0000000000007918 */ /* 0x000fc00000000000 */
[----:B------:R-:W-:-:S00]  /*06f0*/  NOP ;  /* 0x0000000000007918 */ /* 0x000fc00000000000 */
.L_x_1:


//--------------------- .nv.shared.triton_poi_fused_clone_4 --------------------------
	.section	.nv.shared.triton_poi_fused_clone_4,"aw",@nobits
	.sectionflags	@""
	.align	16
	.zero		1024


//--------------------- .nv.constant0.triton_poi_fused_clone_4 --------------------------
	.section	.nv.constant0.triton_poi_fused_clone_4,"a",@progbits
	.sectionflags	@""
	.align	4
.nv.constant0.triton_poi_fused_clone_4:
	.zero		560
